//
// Generated by NVIDIA NVVM Compiler
//
// Compiler Build ID: CL-36424714
// Cuda compilation tools, release 13.0, V13.0.88
// Based on NVVM 20.0.0
//

.version 9.0
.target sm_100
.address_size 64

	// .globl	_Z11convolutionPKfPf
.const .align 4 .b8 d_Filter[20];

.visible .entry _Z11convolutionPKfPf(
	.param .u64 .ptr .align 1 _Z11convolutionPKfPf_param_0,
	.param .u64 .ptr .align 1 _Z11convolutionPKfPf_param_1
)
{
	.reg .pred 	%p<6>;
	.reg .b32 	%r<9>;
	.reg .b32 	%f<27>;
	.reg .b64 	%rd<17>;

	ld.param.u64 	%rd3, [_Z11convolutionPKfPf_param_0];
	ld.param.u64 	%rd2, [_Z11convolutionPKfPf_param_1];
	cvta.to.global.u64 	%rd1, %rd3;
	mov.u32 	%r6, %ctaid.x;
	mov.u32 	%r7, %ntid.x;
	mov.u32 	%r8, %tid.x;
	mad.lo.s32 	%r1, %r6, %r7, %r8;
	add.s32 	%r2, %r1, -2;
	setp.gt.u32 	%p1, %r2, 15;
	mov.f32 	%f23, 0f00000000;
	@%p1 bra 	$L__BB0_2;
	mul.wide.u32 	%rd4, %r2, 4;
	add.s64 	%rd5, %rd1, %rd4;
	ld.global.f32 	%f12, [%rd5];
	ld.const.f32 	%f13, [d_Filter];
	fma.rn.f32 	%f23, %f12, %f13, 0f00000000;
$L__BB0_2:
	add.s32 	%r3, %r1, -1;
	setp.gt.u32 	%p2, %r3, 15;
	@%p2 bra 	$L__BB0_4;
	mul.wide.u32 	%rd6, %r3, 4;
	add.s64 	%rd7, %rd1, %rd6;
	ld.global.f32 	%f14, [%rd7];
	ld.const.f32 	%f15, [d_Filter+4];
	fma.rn.f32 	%f23, %f14, %f15, %f23;
$L__BB0_4:
	setp.gt.u32 	%p3, %r1, 15;
	@%p3 bra 	$L__BB0_6;
	mul.wide.u32 	%rd8, %r1, 4;
	add.s64 	%rd9, %rd1, %rd8;
	ld.global.f32 	%f16, [%rd9];
	ld.const.f32 	%f17, [d_Filter+8];
	fma.rn.f32 	%f23, %f16, %f17, %f23;
$L__BB0_6:
	add.s32 	%r4, %r1, 1;
	setp.gt.u32 	%p4, %r4, 15;
	@%p4 bra 	$L__BB0_8;
	mul.wide.u32 	%rd10, %r4, 4;
	add.s64 	%rd11, %rd1, %rd10;
	ld.global.f32 	%f18, [%rd11];
	ld.const.f32 	%f19, [d_Filter+12];
	fma.rn.f32 	%f23, %f18, %f19, %f23;
$L__BB0_8:
	add.s32 	%r5, %r1, 2;
	setp.gt.u32 	%p5, %r5, 15;
	@%p5 bra 	$L__BB0_10;
	mul.wide.u32 	%rd12, %r5, 4;
	add.s64 	%rd13, %rd1, %rd12;
	ld.global.f32 	%f20, [%rd13];
	ld.const.f32 	%f21, [d_Filter+16];
	fma.rn.f32 	%f23, %f20, %f21, %f23;
$L__BB0_10:
	cvta.to.global.u64 	%rd14, %rd2;
	mul.wide.s32 	%rd15, %r1, 4;
	add.s64 	%rd16, %rd14, %rd15;
	st.global.f32 	[%rd16], %f23;
	ret;

}


// ===== COMPILED SASS (sm_100) =====

	.target	sm_100

	.elftype	@"ET_EXEC"


//--------------------- .note.nv.tkinfo           --------------------------
	.section	.note.nv.tkinfo,"",@"SHT_NOTE"
	.sectionflags	@"SHF_NOTE_NV_TKINFO"
	.tkinfo
        /*0018*/ 	.word	0x00000002
        /*0030*/ 	.string	""
        /*0030*/ 	.string	"ptxas"
        /*0030*/ 	.string	"Cuda compilation tools, release 13.0, V13.0.88"
        /*0030*/ 	.string	"Build cuda_13.0.r13.0/compiler.36424714_0"
        /*0030*/ 	.string	"-arch sm_100 -m 64 "



//--------------------- .note.nv.cuinfo           --------------------------
	.section	.note.nv.cuinfo,"",@"SHT_NOTE"
	.sectionflags	@"SHF_NOTE_NV_CUINFO"
        /*0018*/ 	.short	0x0002
        /*001a*/ 	.short	0x0064
        /*001c*/ 	.short	0x0082
	.zero		2


//--------------------- .nv.info                  --------------------------
	.section	.nv.info,"",@"SHT_CUDA_INFO"
	.align	4


	//----- nvinfo : EIATTR_REGCOUNT
	.align		4
        /*0000*/ 	.byte	0x04, 0x2f
        /*0002*/ 	.short	(.L_2 - .L_1)
	.align		4
.L_1:
        /*0004*/ 	.word	index@(_Z11convolutionPKfPf)
        /*0008*/ 	.word	0x00000016


	//----- nvinfo : EIATTR_FRAME_SIZE
	.align		4
.L_2:
        /*000c*/ 	.byte	0x04, 0x11
        /*000e*/ 	.short	(.L_4 - .L_3)
	.align		4
.L_3:
        /*0010*/ 	.word	index@(_Z11convolutionPKfPf)
        /*0014*/ 	.word	0x00000000


	//----- nvinfo : EIATTR_MIN_STACK_SIZE
	.align		4
.L_4:
        /*0018*/ 	.byte	0x04, 0x12
        /*001a*/ 	.short	(.L_6 - .L_5)
	.align		4
.L_5:
        /*001c*/ 	.word	index@(_Z11convolutionPKfPf)
        /*0020*/ 	.word	0x00000000
.L_6:


//--------------------- .nv.compat                --------------------------
	.section	.nv.compat,"",@"SHT_CUDA_COMPAT_INFO"
	.align	4
        /*0000*/ 	.byte	0x02, 0x09, 0x00, 0x00, 0x02, 0x02, 0x01, 0x00, 0x02, 0x05, 0x05, 0x00, 0x03, 0x07, 0x01, 0x01
        /*0010*/ 	.byte	0x02, 0x03, 0x00, 0x00, 0x02, 0x06, 0x01, 0x00, 0x04, 0x0b, 0x08, 0x00, 0x09, 0x00, 0x00, 0x00
        /*0020*/ 	.byte	0x00, 0x00, 0x00, 0x00


//--------------------- .nv.info._Z11convolutionPKfPf --------------------------
	.section	.nv.info._Z11convolutionPKfPf,"",@"SHT_CUDA_INFO"
	.sectionflags	@""
	.align	4


	//----- nvinfo : EIATTR_CUDA_API_VERSION
	.align		4
        /*0000*/ 	.byte	0x04, 0x37
        /*0002*/ 	.short	(.L_8 - .L_7)
.L_7:
        /*0004*/ 	.word	0x00000082


	//----- nvinfo : EIATTR_KPARAM_INFO
	.align		4
.L_8:
        /*0008*/ 	.byte	0x04, 0x17
        /*000a*/ 	.short	(.L_10 - .L_9)
.L_9:
        /*000c*/ 	.word	0x00000000
        /*0010*/ 	.short	0x0001
        /*0012*/ 	.short	0x0008
        /*0014*/ 	.byte	0x00, 0xf5, 0x21, 0x00


	//----- nvinfo : EIATTR_KPARAM_INFO
	.align		4
.L_10:
        /*0018*/ 	.byte	0x04, 0x17
        /*001a*/ 	.short	(.L_12 - .L_11)
.L_11:
        /*001c*/ 	.word	0x00000000
        /*0020*/ 	.short	0x0000
        /*0022*/ 	.short	0x0000
        /*0024*/ 	.byte	0x00, 0xf5, 0x21, 0x00


	//----- nvinfo : EIATTR_SPARSE_MMA_MASK
	.align		4
.L_12:
        /*0028*/ 	.byte	0x03, 0x50
        /*002a*/ 	.short	0x0000


	//----- nvinfo : EIATTR_MAXREG_COUNT
	.align		4
        /*002c*/ 	.byte	0x03, 0x1b
        /*002e*/ 	.short	0x00ff


	//----- nvinfo : EIATTR_MERCURY_ISA_VERSION
	.align		4
        /*0030*/ 	.byte	0x03, 0x5f
        /*0032*/ 	.short	0x0101


	//----- nvinfo : EIATTR_VRC_CTA_INIT_COUNT
	.align		4
        /*0034*/ 	.byte	0x02, 0x4a
	.zero		1
	.zero		1


	//----- nvinfo : EIATTR_EXIT_INSTR_OFFSETS
	.align		4
        /*0038*/ 	.byte	0x04, 0x1c
        /*003a*/ 	.short	(.L_14 - .L_13)


	//   ....[0]....
.L_13:
        /*003c*/ 	.word	0x000002c0


	//----- nvinfo : EIATTR_CBANK_PARAM_SIZE
	.align		4
.L_14:
        /*0040*/ 	.byte	0x03, 0x19
        /*0042*/ 	.short	0x0010


	//----- nvinfo : EIATTR_PARAM_CBANK
	.align		4
        /*0044*/ 	.byte	0x04, 0x0a
        /*0046*/ 	.short	(.L_16 - .L_15)
	.align		4
.L_15:
        /*0048*/ 	.word	index@(.nv.constant0._Z11convolutionPKfPf)
        /*004c*/ 	.short	0x0380
        /*004e*/ 	.short	0x0010


	//----- nvinfo : EIATTR_SW_WAR
	.align		4
.L_16:
        /*0050*/ 	.byte	0x04, 0x36
        /*0052*/ 	.short	(.L_18 - .L_17)
.L_17:
        /*0054*/ 	.word	0x00000008
.L_18:


//--------------------- .nv.callgraph             --------------------------
	.section	.nv.callgraph,"",@"SHT_CUDA_CALLGRAPH"
	.align	4
	.sectionentsize	8
	.align		4
        /*0000*/ 	.word	0x00000000
	.align		4
        /*0004*/ 	.word	0xffffffff
	.align		4
        /*0008*/ 	.word	0x00000000
	.align		4
        /*000c*/ 	.word	0xfffffffe
	.align		4
        /*0010*/ 	.word	0x00000000
	.align		4
        /*0014*/ 	.word	0xfffffffd
	.align		4
        /*0018*/ 	.word	0x00000000
	.align		4
        /*001c*/ 	.word	0xfffffffc


//--------------------- .nv.constant3             --------------------------
	.section	.nv.constant3,"a",@progbits
	.align	4
.nv.constant3:
	.type		d_Filter,@object
	.size		d_Filter,(.L_0 - d_Filter)
d_Filter:
	.zero		20
.L_0:


//--------------------- .text._Z11convolutionPKfPf --------------------------
	.section	.text._Z11convolutionPKfPf,"ax",@progbits
	.align	128
        .global         _Z11convolutionPKfPf
        .type           _Z11convolutionPKfPf,@function
        .size           _Z11convolutionPKfPf,(.L_x_1 - _Z11convolutionPKfPf)
        .other          _Z11convolutionPKfPf,@"STO_CUDA_ENTRY STV_DEFAULT"
_Z11convolutionPKfPf:
.text._Z11convolutionPKfPf:
[----:B------:R-:W-:Y:S01]  /*0000*/  LDC R1, c[0x0][0x37c] ;  /* 0x0000df00ff017b82 */ /* 0x000fe20000000800 */
[----:B------:R-:W0:Y:S07]  /*0010*/  S2R R3, SR_TID.X ;  /* 0x0000000000037919 */ /* 0x000e2e0000002100 */
[----:B------:R-:W0:Y:S08]  /*0020*/  S2UR UR4, SR_CTAID.X ;  /* 0x00000000000479c3 */ /* 0x000e300000002500 */
[----:B------:R-:W0:Y:S02]  /*0030*/  LDC R4, c[0x0][0x360] ;  /* 0x0000d800ff047b82 */ /* 0x000e240000000800 */
[----:B0-----:R-:W-:Y:S01]  /*0040*/  IMAD R4, R4, UR4, R3 ;  /* 0x0000000404047c24 */ /* 0x001fe2000f8e0203 */
[----:B------:R-:W0:Y:S04]  /*0050*/  LDCU.64 UR4, c[0x0][0x358] ;  /* 0x00006b00ff0477ac */ /* 0x000e280008000a00 */
[----:B------:R-:W-:-:S02]  /*0060*/  IADD3 R5, PT, PT, R4, -0x2, RZ ;  /* 0xfffffffe04057810 */ /* 0x000fc40007ffe0ff */
[C---:B------:R-:W-:Y:S02]  /*0070*/  IADD3 R15, PT, PT, R4.reuse, -0x1, RZ ;  /* 0xffffffff040f7810 */ /* 0x040fe40007ffe0ff */
[----:B------:R-:W-:Y:S02]  /*0080*/  ISETP.GT.U32.AND P0, PT, R5, 0xf, PT ;  /* 0x0000000f0500780c */ /* 0x000fe40003f04070 */
[----:B------:R-:W-:Y:S02]  /*0090*/  ISETP.GT.U32.AND P1, PT, R15, 0xf, PT ;  /* 0x0000000f0f00780c */ /* 0x000fe40003f24070 */
[C---:B------:R-:W-:Y:S02]  /*00a0*/  ISETP.GT.U32.AND P2, PT, R4.reuse, 0xf, PT ;  /* 0x0000000f0400780c */ /* 0x040fe40003f44070 */
[C---:B------:R-:W-:Y:S02]  /*00b0*/  IADD3 R17, PT, PT, R4.reuse, 0x1, RZ ;  /* 0x0000000104117810 */ /* 0x040fe40007ffe0ff */
[----:B------:R-:W-:-:S02]  /*00c0*/  IADD3 R19, PT, PT, R4, 0x2, RZ ;  /* 0x0000000204137810 */ /* 0x000fc40007ffe0ff */
[----:B------:R-:W-:Y:S02]  /*00d0*/  ISETP.GT.U32.AND P3, PT, R17, 0xf, PT ;  /* 0x0000000f1100780c */ /* 0x000fe40003f64070 */
[----:B------:R-:W-:Y:S01]  /*00e0*/  ISETP.GT.U32.AND P4, PT, R19, 0xf, PT ;  /* 0x0000000f1300780c */ /* 0x000fe20003f84070 */
[----:B------:R-:W1:Y:S08]  /*00f0*/  @!P0 LDC.64 R8, c[0x0][0x380] ;  /* 0x0000e000ff088b82 */ /* 0x000e700000000a00 */
[----:B------:R-:W2:Y:S08]  /*0100*/  @!P1 LDC.64 R10, c[0x0][0x380] ;  /* 0x0000e000ff0a9b82 */ /* 0x000eb00000000a00 */
[----:B------:R-:W3:Y:S08]  /*0110*/  @!P2 LDC.64 R12, c[0x0][0x380] ;  /* 0x0000e000ff0cab82 */ /* 0x000ef00000000a00 */
[----:B------:R-:W4:Y:S01]  /*0120*/  @!P3 LDC.64 R6, c[0x0][0x380] ;  /* 0x0000e000ff06bb82 */ /* 0x000f220000000a00 */
[----:B-1----:R-:W-:-:S05]  /*0130*/  @!P0 IMAD.WIDE.U32 R8, R5, 0x4, R8 ;  /* 0x0000000405088825 */ /* 0x002fca00078e0008 */
[----:B0-----:R-:W5:Y:S02]  /*0140*/  @!P0 LDG.E R0, desc[UR4][R8.64] ;  /* 0x0000000408008981 */ /* 0x001f64000c1e1900 */
[----:B------:R-:W0:Y:S01]  /*0150*/  @!P4 LDC.64 R2, c[0x0][0x380] ;  /* 0x0000e000ff02cb82 */ /* 0x000e220000000a00 */
[----:B--2---:R-:W-:-:S06]  /*0160*/  @!P1 IMAD.WIDE.U32 R10, R15, 0x4, R10 ;  /* 0x000000040f0a9825 */ /* 0x004fcc00078e000a */
[----:B------:R1:W2:Y:S01]  /*0170*/  @!P1 LDG.E R10, desc[UR4][R10.64] ;  /* 0x000000040a0a9981 */ /* 0x0002a2000c1e1900 */
[----:B---3--:R-:W-:Y:S01]  /*0180*/  @!P2 IMAD.WIDE.U32 R12, R4, 0x4, R12 ;  /* 0x00000004040ca825 */ /* 0x008fe200078e000c */
[----:B------:R-:W5:Y:S05]  /*0190*/  @!P0 LDC R5, c[0x3][RZ] ;  /* 0x00c00000ff058b82 */ /* 0x000f6a0000000800 */
[----:B------:R-:W3:Y:S01]  /*01a0*/  @!P2 LDG.E R12, desc[UR4][R12.64] ;  /* 0x000000040c0ca981 */ /* 0x000ee2000c1e1900 */
[----:B----4-:R-:W-:Y:S02]  /*01b0*/  @!P3 IMAD.WIDE.U32 R6, R17, 0x4, R6 ;  /* 0x000000041106b825 */ /* 0x010fe400078e0006 */
[----:B------:R-:W2:Y:S04]  /*01c0*/  @!P1 LDC R14, c[0x3][0x4] ;  /* 0x00c00100ff0e9b82 */ /* 0x000ea80000000800 */
[----:B------:R-:W4:Y:S01]  /*01d0*/  @!P3 LDG.E R6, desc[UR4][R6.64] ;  /* 0x000000040606b981 */ /* 0x000f22000c1e1900 */
[----:B0-----:R-:W-:-:S03]  /*01e0*/  @!P4 IMAD.WIDE.U32 R2, R19, 0x4, R2 ;  /* 0x000000041302c825 */ /* 0x001fc600078e0002 */
[----:B------:R-:W3:Y:S03]  /*01f0*/  @!P2 LDC R15, c[0x3][0x8] ;  /* 0x00c00200ff0fab82 */ /* 0x000ee60000000800 */
[----:B------:R-:W4:Y:S05]  /*0200*/  @!P4 LDG.E R2, desc[UR4][R2.64] ;  /* 0x000000040202c981 */ /* 0x000f2a000c1e1900 */
[----:B------:R-:W4:Y:S01]  /*0210*/  @!P3 LDC R16, c[0x3][0xc] ;  /* 0x00c00300ff10bb82 */ /* 0x000f220000000800 */
[----:B-1----:R-:W-:-:S07]  /*0220*/  HFMA2 R11, -RZ, RZ, 0, 0 ;  /* 0x00000000ff0b7431 */ /* 0x002fce00000001ff */
[----:B------:R-:W0:Y:S08]  /*0230*/  LDC.64 R8, c[0x0][0x388] ;  /* 0x0000e200ff087b82 */ /* 0x000e300000000a00 */
[----:B------:R-:W1:Y:S01]  /*0240*/  @!P4 LDC R17, c[0x3][0x10] ;  /* 0x00c00400ff11cb82 */ /* 0x000e620000000800 */
[----:B-----5:R-:W-:-:S04]  /*0250*/  @!P0 FFMA R11, R0, R5, RZ ;  /* 0x00000005000b8223 */ /* 0x020fc800000000ff */
[----:B--2---:R-:W-:-:S04]  /*0260*/  @!P1 FFMA R11, R10, R14, R11 ;  /* 0x0000000e0a0b9223 */ /* 0x004fc8000000000b */
[----:B---3--:R-:W-:Y:S01]  /*0270*/  @!P2 FFMA R11, R12, R15, R11 ;  /* 0x0000000f0c0ba223 */ /* 0x008fe2000000000b */
[----:B0-----:R-:W-:-:S04]  /*0280*/  IMAD.WIDE R4, R4, 0x4, R8 ;  /* 0x0000000404047825 */ /* 0x001fc800078e0208 */
[----:B----4-:R-:W-:-:S04]  /*0290*/  @!P3 FFMA R11, R6, R16, R11 ;  /* 0x00000010060bb223 */ /* 0x010fc8000000000b */
[----:B-1----:R-:W-:-:S05]  /*02a0*/  @!P4 FFMA R11, R2, R17, R11 ;  /* 0x00000011020bc223 */ /* 0x002fca000000000b */
[----:B------:R-:W-:Y:S01]  /*02b0*/  STG.E desc[UR4][R4.64], R11 ;  /* 0x0000000b04007986 */ /* 0x000fe2000c101904 */
[----:B------:R-:W-:Y:S05]  /*02c0*/  EXIT ;  /* 0x000000000000794d */ /* 0x000fea0003800000 */
.L_x_0:
[----:B------:R-:W-:-:S00]  /*02d0*/  BRA `(.L_x_0) ;  /* 0xfffffffc00fc7947 */ /* 0x000fc0000383ffff */
[----:B------:R-:W-:-:S00]  /*02e0*/  NOP ;  /* 0x0000000000007918 */ /* 0x000fc00000000000 */
        /* <DEDUP_REMOVED lines=9> */
.L_x_1:


//--------------------- .nv.shared.reserved.0     --------------------------
	.section	.nv.shared.reserved.0,"aw",@nobits
	.weak		__nv_reservedSMEM_offset_0_alias
	.size		__nv_reservedSMEM_offset_0_alias, 0, 64
	.other		__nv_reservedSMEM_offset_0_alias,@"STO_CUDA_RESERVED_SHARED STV_DEFAULT"
__nv_reservedSMEM_offset_0_alias:
	.zero		0
	.zero		64


//--------------------- .nv.constant0._Z11convolutionPKfPf --------------------------
	.section	.nv.constant0._Z11convolutionPKfPf,"a",@progbits
	.sectionflags	@""
	.align	4
.nv.constant0._Z11convolutionPKfPf:
	.zero		912


//--------------------- SYMBOLS --------------------------

	.type		.nv.reservedSmem.offset0,@object
	.size		.nv.reservedSmem.offset0,0x4
